//
// Generated by NVIDIA NVVM Compiler
//
// Compiler Build ID: CL-36424714
// Cuda compilation tools, release 13.0, V13.0.88
// Based on NVVM 20.0.0
//

.version 9.0
.target sm_100
.address_size 64

	// .globl	_Z3kerPfS_ii

.visible .entry _Z3kerPfS_ii(
	.param .u64 .ptr .align 1 _Z3kerPfS_ii_param_0,
	.param .u64 .ptr .align 1 _Z3kerPfS_ii_param_1,
	.param .u32 _Z3kerPfS_ii_param_2,
	.param .u32 _Z3kerPfS_ii_param_3
)
{
	.reg .pred 	%p<7>;
	.reg .b32 	%r<12>;
	.reg .b32 	%f<2>;
	.reg .b64 	%rd<29>;

	ld.param.u64 	%rd10, [_Z3kerPfS_ii_param_0];
	ld.param.u64 	%rd11, [_Z3kerPfS_ii_param_1];
	ld.param.u32 	%r1, [_Z3kerPfS_ii_param_2];
	ld.param.u32 	%r2, [_Z3kerPfS_ii_param_3];
	mov.u32 	%r3, %ntid.x;
	mov.u32 	%r4, %ctaid.x;
	mov.u32 	%r5, %tid.x;
	mad.lo.s32 	%r6, %r3, %r4, %r5;
	cvt.u64.u32 	%rd1, %r6;
	cvt.s64.s32 	%rd2, %r1;
	and.b64  	%rd12, %rd2, -4294967296;
	setp.ne.s64 	%p1, %rd12, 0;
	@%p1 bra 	$L__BB0_2;
	cvt.u32.u64 	%r7, %rd2;
	cvt.u32.u64 	%r8, %rd1;
	div.u32 	%r9, %r8, %r7;
	mul.lo.s32 	%r10, %r9, %r7;
	sub.s32 	%r11, %r8, %r10;
	cvt.u64.u32 	%rd27, %r9;
	cvt.u64.u32 	%rd28, %r11;
	bra.uni 	$L__BB0_3;
$L__BB0_2:
	div.s64 	%rd27, %rd1, %rd2;
	mul.lo.s64 	%rd13, %rd27, %rd2;
	sub.s64 	%rd28, %rd1, %rd13;
$L__BB0_3:
	setp.ge.s64 	%p2, %rd28, %rd27;
	setp.lt.s32 	%p3, %r1, 0;
	cvt.s64.s32 	%rd9, %r2;
	setp.ge.s64 	%p4, %rd27, %rd9;
	or.pred  	%p5, %p2, %p4;
	or.pred  	%p6, %p5, %p3;
	@%p6 bra 	$L__BB0_5;
	cvta.to.global.u64 	%rd14, %rd10;
	cvta.to.global.u64 	%rd15, %rd11;
	mad.lo.s64 	%rd16, %rd28, %rd28, %rd28;
	shr.u64 	%rd17, %rd16, 1;
	mad.lo.s64 	%rd18, %rd28, %rd9, %rd27;
	add.s64 	%rd19, %rd17, %rd28;
	mad.lo.s64 	%rd20, %rd27, %rd9, %rd28;
	shl.b64 	%rd21, %rd20, 2;
	add.s64 	%rd22, %rd14, %rd21;
	ld.global.f32 	%f1, [%rd22];
	not.b64 	%rd23, %rd19;
	add.s64 	%rd24, %rd18, %rd23;
	shl.b64 	%rd25, %rd24, 2;
	add.s64 	%rd26, %rd15, %rd25;
	st.global.f32 	[%rd26], %f1;
$L__BB0_5:
	ret;

}
	// .globl	_Z4ker2PfS_iixiix
.visible .entry _Z4ker2PfS_iixiix(
	.param .u64 .ptr .align 1 _Z4ker2PfS_iixiix_param_0,
	.param .u64 .ptr .align 1 _Z4ker2PfS_iixiix_param_1,
	.param .u32 _Z4ker2PfS_iixiix_param_2,
	.param .u32 _Z4ker2PfS_iixiix_param_3,
	.param .u64 _Z4ker2PfS_iixiix_param_4,
	.param .u32 _Z4ker2PfS_iixiix_param_5,
	.param .u32 _Z4ker2PfS_iixiix_param_6,
	.param .u64 _Z4ker2PfS_iixiix_param_7
)
{
	.reg .pred 	%p<5>;
	.reg .b32 	%r<11>;
	.reg .b32 	%f<2>;
	.reg .b64 	%rd<33>;

	ld.param.u64 	%rd10, [_Z4ker2PfS_iixiix_param_0];
	ld.param.u64 	%rd11, [_Z4ker2PfS_iixiix_param_1];
	ld.param.u32 	%r1, [_Z4ker2PfS_iixiix_param_2];
	ld.param.u32 	%r2, [_Z4ker2PfS_iixiix_param_3];
	mov.u32 	%r3, %ntid.x;
	mov.u32 	%r4, %ctaid.x;
	mul.wide.u32 	%rd12, %r3, %r4;
	mov.u32 	%r5, %tid.x;
	cvt.u64.u32 	%rd13, %r5;
	add.s64 	%rd1, %rd12, %rd13;
	cvt.s64.s32 	%rd2, %r2;
	or.b64  	%rd14, %rd1, %rd2;
	and.b64  	%rd15, %rd14, -4294967296;
	setp.ne.s64 	%p1, %rd15, 0;
	@%p1 bra 	$L__BB1_2;
	cvt.u32.u64 	%r6, %rd2;
	cvt.u32.u64 	%r7, %rd1;
	div.u32 	%r8, %r7, %r6;
	mul.lo.s32 	%r9, %r8, %r6;
	sub.s32 	%r10, %r7, %r9;
	cvt.u64.u32 	%rd31, %r8;
	cvt.u64.u32 	%rd32, %r10;
	bra.uni 	$L__BB1_3;
$L__BB1_2:
	div.s64 	%rd31, %rd1, %rd2;
	mul.lo.s64 	%rd16, %rd31, %rd2;
	sub.s64 	%rd32, %rd1, %rd16;
$L__BB1_3:
	cvt.s64.s32 	%rd9, %r1;
	min.s64 	%rd17, %rd9, %rd32;
	setp.le.s64 	%p2, %rd17, %rd31;
	setp.lt.s32 	%p3, %r2, 0;
	or.pred  	%p4, %p3, %p2;
	@%p4 bra 	$L__BB1_5;
	cvta.to.global.u64 	%rd18, %rd10;
	cvta.to.global.u64 	%rd19, %rd11;
	mad.lo.s64 	%rd20, %rd31, %rd31, %rd31;
	shr.u64 	%rd21, %rd20, 1;
	mad.lo.s64 	%rd22, %rd32, %rd9, %rd31;
	shl.b64 	%rd23, %rd22, 2;
	add.s64 	%rd24, %rd18, %rd23;
	ld.global.f32 	%f1, [%rd24];
	not.b64 	%rd25, %rd31;
	mad.lo.s64 	%rd26, %rd31, %rd2, %rd25;
	add.s64 	%rd27, %rd26, %rd32;
	sub.s64 	%rd28, %rd27, %rd21;
	shl.b64 	%rd29, %rd28, 2;
	add.s64 	%rd30, %rd19, %rd29;
	st.global.f32 	[%rd30], %f1;
$L__BB1_5:
	ret;

}


// ===== COMPILED SASS (sm_100) =====

	.target	sm_100

	.elftype	@"ET_EXEC"


//--------------------- .note.nv.tkinfo           --------------------------
	.section	.note.nv.tkinfo,"",@"SHT_NOTE"
	.sectionflags	@"SHF_NOTE_NV_TKINFO"
	.tkinfo
        /*0018*/ 	.word	0x00000002
        /*0030*/ 	.string	""
        /*0030*/ 	.string	"ptxas"
        /*0030*/ 	.string	"Cuda compilation tools, release 13.0, V13.0.88"
        /*0030*/ 	.string	"Build cuda_13.0.r13.0/compiler.36424714_0"
        /*0030*/ 	.string	"-arch sm_100 -m 64 "



//--------------------- .note.nv.cuinfo           --------------------------
	.section	.note.nv.cuinfo,"",@"SHT_NOTE"
	.sectionflags	@"SHF_NOTE_NV_CUINFO"
        /*0018*/ 	.short	0x0002
        /*001a*/ 	.short	0x0064
        /*001c*/ 	.short	0x0082
	.zero		2


//--------------------- .nv.info                  --------------------------
	.section	.nv.info,"",@"SHT_CUDA_INFO"
	.align	4


	//----- nvinfo : EIATTR_REGCOUNT
	.align		4
        /*0000*/ 	.byte	0x04, 0x2f
        /*0002*/ 	.short	(.L_1 - .L_0)
	.align		4
.L_0:
        /*0004*/ 	.word	index@(_Z3kerPfS_ii)
        /*0008*/ 	.word	0x00000014


	//----- nvinfo : EIATTR_FRAME_SIZE
	.align		4
.L_1:
        /*000c*/ 	.byte	0x04, 0x11
        /*000e*/ 	.short	(.L_3 - .L_2)
	.align		4
.L_2:
        /*0010*/ 	.word	index@($__internal_1_$__cuda_sm20_div_s64)
        /*0014*/ 	.word	0x00000000


	//----- nvinfo : EIATTR_FRAME_SIZE
	.align		4
.L_3:
        /*0018*/ 	.byte	0x04, 0x11
        /*001a*/ 	.short	(.L_5 - .L_4)
	.align		4
.L_4:
        /*001c*/ 	.word	index@(_Z3kerPfS_ii)
        /*0020*/ 	.word	0x00000000


	//----- nvinfo : EIATTR_REGCOUNT
	.align		4
.L_5:
        /*0024*/ 	.byte	0x04, 0x2f
        /*0026*/ 	.short	(.L_7 - .L_6)
	.align		4
.L_6:
        /*0028*/ 	.word	index@(_Z4ker2PfS_iixiix)
        /*002c*/ 	.word	0x00000016


	//----- nvinfo : EIATTR_FRAME_SIZE
	.align		4
.L_7:
        /*0030*/ 	.byte	0x04, 0x11
        /*0032*/ 	.short	(.L_9 - .L_8)
	.align		4
.L_8:
        /*0034*/ 	.word	index@($__internal_0_$__cuda_sm20_div_s64)
        /*0038*/ 	.word	0x00000000


	//----- nvinfo : EIATTR_FRAME_SIZE
	.align		4
.L_9:
        /*003c*/ 	.byte	0x04, 0x11
        /*003e*/ 	.short	(.L_11 - .L_10)
	.align		4
.L_10:
        /*0040*/ 	.word	index@(_Z4ker2PfS_iixiix)
        /*0044*/ 	.word	0x00000000


	//----- nvinfo : EIATTR_MIN_STACK_SIZE
	.align		4
.L_11:
        /*0048*/ 	.byte	0x04, 0x12
        /*004a*/ 	.short	(.L_13 - .L_12)
	.align		4
.L_12:
        /*004c*/ 	.word	index@(_Z4ker2PfS_iixiix)
        /*0050*/ 	.word	0x00000000


	//----- nvinfo : EIATTR_MIN_STACK_SIZE
	.align		4
.L_13:
        /*0054*/ 	.byte	0x04, 0x12
        /*0056*/ 	.short	(.L_15 - .L_14)
	.align		4
.L_14:
        /*0058*/ 	.word	index@(_Z3kerPfS_ii)
        /*005c*/ 	.word	0x00000000
.L_15:


//--------------------- .nv.compat                --------------------------
	.section	.nv.compat,"",@"SHT_CUDA_COMPAT_INFO"
	.align	4
        /*0000*/ 	.byte	0x02, 0x09, 0x00, 0x00, 0x02, 0x02, 0x01, 0x00, 0x02, 0x05, 0x05, 0x00, 0x03, 0x07, 0x01, 0x01
        /*0010*/ 	.byte	0x02, 0x03, 0x00, 0x00, 0x02, 0x06, 0x01, 0x00, 0x04, 0x0b, 0x08, 0x00, 0x09, 0x00, 0x00, 0x00
        /*0020*/ 	.byte	0x00, 0x00, 0x00, 0x00


//--------------------- .nv.info._Z4ker2PfS_iixiix --------------------------
	.section	.nv.info._Z4ker2PfS_iixiix,"",@"SHT_CUDA_INFO"
	.sectionflags	@""
	.align	4


	//----- nvinfo : EIATTR_CUDA_API_VERSION
	.align		4
        /*0000*/ 	.byte	0x04, 0x37
        /*0002*/ 	.short	(.L_17 - .L_16)
.L_16:
        /*0004*/ 	.word	0x00000082


	//----- nvinfo : EIATTR_KPARAM_INFO
	.align		4
.L_17:
        /*0008*/ 	.byte	0x04, 0x17
        /*000a*/ 	.short	(.L_19 - .L_18)
.L_18:
        /*000c*/ 	.word	0x00000000
        /*0010*/ 	.short	0x0007
        /*0012*/ 	.short	0x0028
        /*0014*/ 	.byte	0x00, 0xf0, 0x21, 0x00


	//----- nvinfo : EIATTR_KPARAM_INFO
	.align		4
.L_19:
        /*0018*/ 	.byte	0x04, 0x17
        /*001a*/ 	.short	(.L_21 - .L_20)
.L_20:
        /*001c*/ 	.word	0x00000000
        /*0020*/ 	.short	0x0006
        /*0022*/ 	.short	0x0024
        /*0024*/ 	.byte	0x00, 0xf0, 0x11, 0x00


	//----- nvinfo : EIATTR_KPARAM_INFO
	.align		4
.L_21:
        /*0028*/ 	.byte	0x04, 0x17
        /*002a*/ 	.short	(.L_23 - .L_22)
.L_22:
        /*002c*/ 	.word	0x00000000
        /*0030*/ 	.short	0x0005
        /*0032*/ 	.short	0x0020
        /*0034*/ 	.byte	0x00, 0xf0, 0x11, 0x00


	//----- nvinfo : EIATTR_KPARAM_INFO
	.align		4
.L_23:
        /*0038*/ 	.byte	0x04, 0x17
        /*003a*/ 	.short	(.L_25 - .L_24)
.L_24:
        /*003c*/ 	.word	0x00000000
        /*0040*/ 	.short	0x0004
        /*0042*/ 	.short	0x0018
        /*0044*/ 	.byte	0x00, 0xf0, 0x21, 0x00


	//----- nvinfo : EIATTR_KPARAM_INFO
	.align		4
.L_25:
        /*0048*/ 	.byte	0x04, 0x17
        /*004a*/ 	.short	(.L_27 - .L_26)
.L_26:
        /*004c*/ 	.word	0x00000000
        /*0050*/ 	.short	0x0003
        /*0052*/ 	.short	0x0014
        /*0054*/ 	.byte	0x00, 0xf0, 0x11, 0x00


	//----- nvinfo : EIATTR_KPARAM_INFO
	.align		4
.L_27:
        /*0058*/ 	.byte	0x04, 0x17
        /*005a*/ 	.short	(.L_29 - .L_28)
.L_28:
        /*005c*/ 	.word	0x00000000
        /*0060*/ 	.short	0x0002
        /*0062*/ 	.short	0x0010
        /*0064*/ 	.byte	0x00, 0xf0, 0x11, 0x00


	//----- nvinfo : EIATTR_KPARAM_INFO
	.align		4
.L_29:
        /*0068*/ 	.byte	0x04, 0x17
        /*006a*/ 	.short	(.L_31 - .L_30)
.L_30:
        /*006c*/ 	.word	0x00000000
        /*0070*/ 	.short	0x0001
        /*0072*/ 	.short	0x0008
        /*0074*/ 	.byte	0x00, 0xf5, 0x21, 0x00


	//----- nvinfo : EIATTR_KPARAM_INFO
	.align		4
.L_31:
        /*0078*/ 	.byte	0x04, 0x17
        /*007a*/ 	.short	(.L_33 - .L_32)
.L_32:
        /*007c*/ 	.word	0x00000000
        /*0080*/ 	.short	0x0000
        /*0082*/ 	.short	0x0000
        /*0084*/ 	.byte	0x00, 0xf5, 0x21, 0x00


	//----- nvinfo : EIATTR_SPARSE_MMA_MASK
	.align		4
.L_33:
        /*0088*/ 	.byte	0x03, 0x50
        /*008a*/ 	.short	0x0000


	//----- nvinfo : EIATTR_MAXREG_COUNT
	.align		4
        /*008c*/ 	.byte	0x03, 0x1b
        /*008e*/ 	.short	0x00ff


	//----- nvinfo : EIATTR_MERCURY_ISA_VERSION
	.align		4
        /*0090*/ 	.byte	0x03, 0x5f
        /*0092*/ 	.short	0x0101


	//----- nvinfo : EIATTR_VRC_CTA_INIT_COUNT
	.align		4
        /*0094*/ 	.byte	0x02, 0x4a
	.zero		1
	.zero		1


	//----- nvinfo : EIATTR_EXIT_INSTR_OFFSETS
	.align		4
        /*0098*/ 	.byte	0x04, 0x1c
        /*009a*/ 	.short	(.L_35 - .L_34)


	//   ....[0]....
.L_34:
        /*009c*/ 	.word	0x00000380


	//   ....[1]....
        /*00a0*/ 	.word	0x00000530


	//----- nvinfo : EIATTR_CRS_STACK_SIZE
	.align		4
.L_35:
        /*00a4*/ 	.byte	0x04, 0x1e
        /*00a6*/ 	.short	(.L_37 - .L_36)
.L_36:
        /*00a8*/ 	.word	0x00000000


	//----- nvinfo : EIATTR_CBANK_PARAM_SIZE
	.align		4
.L_37:
        /*00ac*/ 	.byte	0x03, 0x19
        /*00ae*/ 	.short	0x0030


	//----- nvinfo : EIATTR_PARAM_CBANK
	.align		4
        /*00b0*/ 	.byte	0x04, 0x0a
        /*00b2*/ 	.short	(.L_39 - .L_38)
	.align		4
.L_38:
        /*00b4*/ 	.word	index@(.nv.constant0._Z4ker2PfS_iixiix)
        /*00b8*/ 	.short	0x0380
        /*00ba*/ 	.short	0x0030


	//----- nvinfo : EIATTR_SW_WAR
	.align		4
.L_39:
        /*00bc*/ 	.byte	0x04, 0x36
        /*00be*/ 	.short	(.L_41 - .L_40)
.L_40:
        /*00c0*/ 	.word	0x00000008
.L_41:


//--------------------- .nv.info._Z3kerPfS_ii     --------------------------
	.section	.nv.info._Z3kerPfS_ii,"",@"SHT_CUDA_INFO"
	.sectionflags	@""
	.align	4


	//----- nvinfo : EIATTR_CUDA_API_VERSION
	.align		4
        /*0000*/ 	.byte	0x04, 0x37
        /*0002*/ 	.short	(.L_43 - .L_42)
.L_42:
        /*0004*/ 	.word	0x00000082


	//----- nvinfo : EIATTR_KPARAM_INFO
	.align		4
.L_43:
        /*0008*/ 	.byte	0x04, 0x17
        /*000a*/ 	.short	(.L_45 - .L_44)
.L_44:
        /*000c*/ 	.word	0x00000000
        /*0010*/ 	.short	0x0003
        /*0012*/ 	.short	0x0014
        /*0014*/ 	.byte	0x00, 0xf0, 0x11, 0x00


	//----- nvinfo : EIATTR_KPARAM_INFO
	.align		4
.L_45:
        /*0018*/ 	.byte	0x04, 0x17
        /*001a*/ 	.short	(.L_47 - .L_46)
.L_46:
        /*001c*/ 	.word	0x00000000
        /*0020*/ 	.short	0x0002
        /*0022*/ 	.short	0x0010
        /*0024*/ 	.byte	0x00, 0xf0, 0x11, 0x00


	//----- nvinfo : EIATTR_KPARAM_INFO
	.align		4
.L_47:
        /*0028*/ 	.byte	0x04, 0x17
        /*002a*/ 	.short	(.L_49 - .L_48)
.L_48:
        /*002c*/ 	.word	0x00000000
        /*0030*/ 	.short	0x0001
        /*0032*/ 	.short	0x0008
        /*0034*/ 	.byte	0x00, 0xf5, 0x21, 0x00


	//----- nvinfo : EIATTR_KPARAM_INFO
	.align		4
.L_49:
        /*0038*/ 	.byte	0x04, 0x17
        /*003a*/ 	.short	(.L_51 - .L_50)
.L_50:
        /*003c*/ 	.word	0x00000000
        /*0040*/ 	.short	0x0000
        /*0042*/ 	.short	0x0000
        /*0044*/ 	.byte	0x00, 0xf5, 0x21, 0x00


	//----- nvinfo : EIATTR_SPARSE_MMA_MASK
	.align		4
.L_51:
        /*0048*/ 	.byte	0x03, 0x50
        /*004a*/ 	.short	0x0000


	//----- nvinfo : EIATTR_MAXREG_COUNT
	.align		4
        /*004c*/ 	.byte	0x03, 0x1b
        /*004e*/ 	.short	0x00ff


	//----- nvinfo : EIATTR_MERCURY_ISA_VERSION
	.align		4
        /*0050*/ 	.byte	0x03, 0x5f
        /*0052*/ 	.short	0x0101


	//----- nvinfo : EIATTR_VRC_CTA_INIT_COUNT
	.align		4
        /*0054*/ 	.byte	0x02, 0x4a
	.zero		1
	.zero		1


	//----- nvinfo : EIATTR_EXIT_INSTR_OFFSETS
	.align		4
        /*0058*/ 	.byte	0x04, 0x1c
        /*005a*/ 	.short	(.L_53 - .L_52)


	//   ....[0]....
.L_52:
        /*005c*/ 	.word	0x00000310


	//   ....[1]....
        /*0060*/ 	.word	0x000004e0


	//----- nvinfo : EIATTR_CRS_STACK_SIZE
	.align		4
.L_53:
        /*0064*/ 	.byte	0x04, 0x1e
        /*0066*/ 	.short	(.L_55 - .L_54)
.L_54:
        /*0068*/ 	.word	0x00000000


	//----- nvinfo : EIATTR_CBANK_PARAM_SIZE
	.align		4
.L_55:
        /*006c*/ 	.byte	0x03, 0x19
        /*006e*/ 	.short	0x0018


	//----- nvinfo : EIATTR_PARAM_CBANK
	.align		4
        /*0070*/ 	.byte	0x04, 0x0a
        /*0072*/ 	.short	(.L_57 - .L_56)
	.align		4
.L_56:
        /*0074*/ 	.word	index@(.nv.constant0._Z3kerPfS_ii)
        /*0078*/ 	.short	0x0380
        /*007a*/ 	.short	0x0018


	//----- nvinfo : EIATTR_SW_WAR
	.align		4
.L_57:
        /*007c*/ 	.byte	0x04, 0x36
        /*007e*/ 	.short	(.L_59 - .L_58)
.L_58:
        /*0080*/ 	.word	0x00000008
.L_59:


//--------------------- .nv.callgraph             --------------------------
	.section	.nv.callgraph,"",@"SHT_CUDA_CALLGRAPH"
	.align	4
	.sectionentsize	8
	.align		4
        /*0000*/ 	.word	0x00000000
	.align		4
        /*0004*/ 	.word	0xffffffff
	.align		4
        /*0008*/ 	.word	0x00000000
	.align		4
        /*000c*/ 	.word	0xfffffffe
	.align		4
        /*0010*/ 	.word	0x00000000
	.align		4
        /*0014*/ 	.word	0xfffffffd
	.align		4
        /*0018*/ 	.word	0x00000000
	.align		4
        /*001c*/ 	.word	0xfffffffc


//--------------------- .text._Z4ker2PfS_iixiix   --------------------------
	.section	.text._Z4ker2PfS_iixiix,"ax",@progbits
	.align	128
        .global         _Z4ker2PfS_iixiix
        .type           _Z4ker2PfS_iixiix,@function
        .size           _Z4ker2PfS_iixiix,(.L_x_7 - _Z4ker2PfS_iixiix)
        .other          _Z4ker2PfS_iixiix,@"STO_CUDA_ENTRY STV_DEFAULT"
_Z4ker2PfS_iixiix:
.text._Z4ker2PfS_iixiix:
[----:B------:R-:W-:Y:S01]  /*0000*/  LDC R1, c[0x0][0x37c] ;  /* 0x0000df00ff017b82 */ /* 0x000fe20000000800 */
[----:B------:R-:W0:Y:S01]  /*0010*/  S2R R5, SR_CTAID.X ;  /* 0x0000000000057919 */ /* 0x000e220000002500 */
[----:B------:R-:W1:Y:S01]  /*0020*/  LDCU UR5, c[0x0][0x394] ;  /* 0x00007280ff0577ac */ /* 0x000e620008000800 */
[----:B------:R-:W-:Y:S01]  /*0030*/  IMAD.MOV.U32 R3, RZ, RZ, RZ ;  /* 0x000000ffff037224 */ /* 0x000fe200078e00ff */
[----:B------:R-:W-:Y:S01]  /*0040*/  BSSY.RECONVERGENT B0, `(.L_x_0) ;  /* 0x000002a000007945 */ /* 0x000fe20003800200 */
[----:B------:R-:W0:Y:S01]  /*0050*/  S2R R2, SR_TID.X ;  /* 0x0000000000027919 */ /* 0x000e220000002100 */
[----:B------:R-:W0:Y:S01]  /*0060*/  LDCU UR4, c[0x0][0x360] ;  /* 0x00006c00ff0477ac */ /* 0x000e220008000800 */
[----:B-1----:R-:W-:Y:S02]  /*0070*/  IMAD.U32 R7, RZ, RZ, UR5 ;  /* 0x00000005ff077e24 */ /* 0x002fe4000f8e00ff */
[----:B0-----:R-:W-:-:S03]  /*0080*/  IMAD.WIDE.U32 R2, R5, UR4, R2 ;  /* 0x0000000405027c25 */ /* 0x001fc6000f8e0002 */
[----:B------:R-:W-:-:S04]  /*0090*/  SHF.R.S32.HI R5, RZ, 0x1f, R7 ;  /* 0x0000001fff057819 */ /* 0x000fc80000011407 */
[----:B------:R-:W-:-:S04]  /*00a0*/  LOP3.LUT R0, R3, R5, RZ, 0xfc, !PT ;  /* 0x0000000503007212 */ /* 0x000fc800078efcff */
[----:B------:R-:W-:-:S13]  /*00b0*/  ISETP.NE.U32.AND P0, PT, R0, RZ, PT ;  /* 0x000000ff0000720c */ /* 0x000fda0003f05070 */
[----:B------:R-:W-:Y:S05]  /*00c0*/  @P0 BRA `(.L_x_1) ;  /* 0x00000000005c0947 */ /* 0x000fea0003800000 */
[----:B------:R-:W0:Y:S01]  /*00d0*/  I2F.U32.RP R0, R7 ;  /* 0x0000000700007306 */ /* 0x000e220000209000 */
[----:B------:R-:W-:-:S07]  /*00e0*/  ISETP.NE.U32.AND P2, PT, R7, RZ, PT ;  /* 0x000000ff0700720c */ /* 0x000fce0003f45070 */
[----:B0-----:R-:W0:Y:S02]  /*00f0*/  MUFU.RCP R0, R0 ;  /* 0x0000000000007308 */ /* 0x001e240000001000 */
[----:B0-----:R-:W-:Y:S02]  /*0100*/  VIADD R8, R0, 0xffffffe ;  /* 0x0ffffffe00087836 */ /* 0x001fe40000000000 */
[----:B------:R-:W-:-:S04]  /*0110*/  IMAD.MOV.U32 R0, RZ, RZ, RZ ;  /* 0x000000ffff007224 */ /* 0x000fc800078e00ff */
[----:B------:R0:W1:Y:S02]  /*0120*/  F2I.FTZ.U32.TRUNC.NTZ R9, R8 ;  /* 0x0000000800097305 */ /* 0x000064000021f000 */
[----:B0-----:R-:W-:Y:S02]  /*0130*/  HFMA2 R8, -RZ, RZ, 0, 0 ;  /* 0x00000000ff087431 */ /* 0x001fe400000001ff */
[----:B-1----:R-:W-:-:S04]  /*0140*/  IMAD.MOV R4, RZ, RZ, -R9 ;  /* 0x000000ffff047224 */ /* 0x002fc800078e0a09 */
[----:B------:R-:W-:-:S04]  /*0150*/  IMAD R3, R4, R7, RZ ;  /* 0x0000000704037224 */ /* 0x000fc800078e02ff */
[----:B------:R-:W-:-:S06]  /*0160*/  IMAD.HI.U32 R9, R9, R3, R8 ;  /* 0x0000000309097227 */ /* 0x000fcc00078e0008 */
[----:B------:R-:W-:-:S04]  /*0170*/  IMAD.HI.U32 R8, R9, R2, RZ ;  /* 0x0000000209087227 */ /* 0x000fc800078e00ff */
[----:B------:R-:W-:Y:S02]  /*0180*/  IMAD.MOV R4, RZ, RZ, -R8 ;  /* 0x000000ffff047224 */ /* 0x000fe400078e0a08 */
[----:B------:R-:W-:Y:S02]  /*0190*/  IMAD.MOV.U32 R9, RZ, RZ, RZ ;  /* 0x000000ffff097224 */ /* 0x000fe400078e00ff */
[----:B------:R-:W-:-:S05]  /*01a0*/  IMAD R4, R7, R4, R2 ;  /* 0x0000000407047224 */ /* 0x000fca00078e0202 */
[----:B------:R-:W-:-:S13]  /*01b0*/  ISETP.GE.U32.AND P0, PT, R4, R7, PT ;  /* 0x000000070400720c */ /* 0x000fda0003f06070 */
[----:B------:R-:W-:Y:S02]  /*01c0*/  @P0 IMAD.IADD R4, R4, 0x1, -R7 ;  /* 0x0000000104040824 */ /* 0x000fe400078e0a07 */
[----:B------:R-:W-:-:S03]  /*01d0*/  @P0 VIADD R8, R8, 0x1 ;  /* 0x0000000108080836 */ /* 0x000fc60000000000 */
[----:B------:R-:W-:-:S13]  /*01e0*/  ISETP.GE.U32.AND P1, PT, R4, R7, PT ;  /* 0x000000070400720c */ /* 0x000fda0003f26070 */
[----:B------:R-:W-:Y:S01]  /*01f0*/  @P1 VIADD R8, R8, 0x1 ;  /* 0x0000000108081836 */ /* 0x000fe20000000000 */
[----:B------:R-:W-:-:S04]  /*0200*/  @!P2 LOP3.LUT R8, RZ, R7, RZ, 0x33, !PT ;  /* 0x00000007ff08a212 */ /* 0x000fc800078e33ff */
[----:B------:R-:W-:-:S05]  /*0210*/  IADD3 R3, PT, PT, -R8, RZ, RZ ;  /* 0x000000ff08037210 */ /* 0x000fca0007ffe1ff */
[----:B------:R-:W-:Y:S01]  /*0220*/  IMAD R2, R7, R3, R2 ;  /* 0x0000000307027224 */ /* 0x000fe200078e0202 */
[----:B------:R-:W-:Y:S06]  /*0230*/  BRA `(.L_x_2) ;  /* 0x0000000000287947 */ /* 0x000fec0003800000 */
.L_x_1:
[----:B------:R-:W-:-:S07]  /*0240*/  MOV R0, 0x260 ;  /* 0x0000026000007802 */ /* 0x000fce0000000f00 */
[----:B------:R-:W-:Y:S05]  /*0250*/  CALL.REL.NOINC `($__internal_0_$__cuda_sm20_div_s64) ;  /* 0x0000000000b87944 */ /* 0x000fea0003c00000 */
[----:B------:R-:W0:Y:S01]  /*0260*/  LDCU UR4, c[0x0][0x394] ;  /* 0x00007280ff0477ac */ /* 0x000e220008000800 */
[----:B------:R-:W-:-:S04]  /*0270*/  IADD3 R11, P0, PT, RZ, -R8, RZ ;  /* 0x80000008ff0b7210 */ /* 0x000fc80007f1e0ff */
[----:B------:R-:W-:Y:S01]  /*0280*/  IADD3.X R0, PT, PT, RZ, ~R9, RZ, P0, !PT ;  /* 0x80000009ff007210 */ /* 0x000fe200007fe4ff */
[----:B0-----:R-:W-:-:S04]  /*0290*/  IMAD.U32 R7, RZ, RZ, UR4 ;  /* 0x00000004ff077e24 */ /* 0x001fc8000f8e00ff */
[-C--:B------:R-:W-:Y:S02]  /*02a0*/  IMAD R0, R0, R7.reuse, RZ ;  /* 0x0000000700007224 */ /* 0x080fe400078e02ff */
[----:B------:R-:W-:-:S04]  /*02b0*/  IMAD.WIDE.U32 R2, R11, R7, R2 ;  /* 0x000000070b027225 */ /* 0x000fc800078e0002 */
[----:B------:R-:W-:-:S04]  /*02c0*/  IMAD R11, R5, R11, R0 ;  /* 0x0000000b050b7224 */ /* 0x000fc800078e0200 */
[----:B------:R-:W-:-:S07]  /*02d0*/  IMAD.IADD R0, R3, 0x1, R11 ;  /* 0x0000000103007824 */ /* 0x000fce00078e020b */
.L_x_2:
[----:B------:R-:W-:Y:S05]  /*02e0*/  BSYNC.RECONVERGENT B0 ;  /* 0x0000000000007941 */ /* 0x000fea0003800200 */
.L_x_0:
[----:B------:R-:W0:Y:S02]  /*02f0*/  LDC R15, c[0x0][0x390] ;  /* 0x0000e400ff0f7b82 */ /* 0x000e240000000800 */
[----:B0-----:R-:W-:Y:S02]  /*0300*/  ISETP.LT.U32.AND P0, PT, R15, R2, PT ;  /* 0x000000020f00720c */ /* 0x001fe40003f01070 */
[----:B------:R-:W-:-:S04]  /*0310*/  SHF.R.S32.HI R3, RZ, 0x1f, R15 ;  /* 0x0000001fff037819 */ /* 0x000fc8000001140f */
[----:B------:R-:W-:-:S04]  /*0320*/  ISETP.LT.AND.EX P0, PT, R3, R0, PT, P0 ;  /* 0x000000000300720c */ /* 0x000fc80003f01300 */
[----:B------:R-:W-:Y:S02]  /*0330*/  SEL R11, R2, R15, !P0 ;  /* 0x0000000f020b7207 */ /* 0x000fe40004000000 */
[----:B------:R-:W-:Y:S02]  /*0340*/  SEL R13, R3, R0, P0 ;  /* 0x00000000030d7207 */ /* 0x000fe40000000000 */
[----:B------:R-:W-:-:S04]  /*0350*/  ISETP.GT.U32.AND P0, PT, R11, R8, PT ;  /* 0x000000080b00720c */ /* 0x000fc80003f04070 */
[----:B------:R-:W-:-:S04]  /*0360*/  ISETP.GT.AND.EX P0, PT, R13, R9, PT, P0 ;  /* 0x000000090d00720c */ /* 0x000fc80003f04300 */
[----:B------:R-:W-:-:S13]  /*0370*/  ISETP.LT.OR P0, PT, R7, RZ, !P0 ;  /* 0x000000ff0700720c */ /* 0x000fda0004701670 */
[----:B------:R-:W-:Y:S05]  /*0380*/  @P0 EXIT ;  /* 0x000000000000094d */ /* 0x000fea0003800000 */
[----:B------:R-:W0:Y:S01]  /*0390*/  LDCU.128 UR8, c[0x0][0x380] ;  /* 0x00007000ff0877ac */ /* 0x000e220008000c00 */
[-C--:B------:R-:W-:Y:S02]  /*03a0*/  IMAD R4, R0, R15.reuse, RZ ;  /* 0x0000000f00047224 */ /* 0x080fe400078e02ff */
[----:B------:R-:W-:Y:S01]  /*03b0*/  IMAD.WIDE.U32 R10, R2, R15, R8 ;  /* 0x0000000f020a7225 */ /* 0x000fe200078e0008 */
[----:B------:R-:W1:Y:S03]  /*03c0*/  LDCU.64 UR4, c[0x0][0x358] ;  /* 0x00006b00ff0477ac */ /* 0x000e660008000a00 */
[----:B------:R-:W-:-:S04]  /*03d0*/  IMAD R3, R3, R2, R4 ;  /* 0x0000000203037224 */ /* 0x000fc800078e0204 */
[----:B------:R-:W-:Y:S01]  /*03e0*/  IMAD.IADD R3, R11, 0x1, R3 ;  /* 0x000000010b037824 */ /* 0x000fe200078e0203 */
[----:B0-----:R-:W-:-:S04]  /*03f0*/  LEA R12, P0, R10, UR8, 0x2 ;  /* 0x000000080a0c7c11 */ /* 0x001fc8000f8010ff */
[----:B------:R-:W-:-:S06]  /*0400*/  LEA.HI.X R13, R10, UR9, R3, 0x2, P0 ;  /* 0x000000090a0d7c11 */ /* 0x000fcc00080f1403 */
[----:B-1----:R-:W2:Y:S01]  /*0410*/  LDG.E R13, desc[UR4][R12.64] ;  /* 0x000000040c0d7981 */ /* 0x002ea2000c1e1900 */
[CC--:B------:R-:W-:Y:S01]  /*0420*/  IMAD R3, R9.reuse, R8.reuse, RZ ;  /* 0x0000000809037224 */ /* 0x0c0fe200078e02ff */
[-C--:B------:R-:W-:Y:S01]  /*0430*/  LOP3.LUT R14, RZ, R8.reuse, RZ, 0x33, !PT ;  /* 0x00000008ff0e7212 */ /* 0x080fe200078e33ff */
[----:B------:R-:W-:Y:S01]  /*0440*/  IMAD R4, R9, R7, RZ ;  /* 0x0000000709047224 */ /* 0x000fe200078e02ff */
[----:B------:R-:W-:Y:S01]  /*0450*/  LOP3.LUT R15, RZ, R9, RZ, 0x33, !PT ;  /* 0x00000009ff0f7212 */ /* 0x000fe200078e33ff */
[----:B------:R-:W-:-:S04]  /*0460*/  IMAD.WIDE.U32 R10, R8, R8, R8 ;  /* 0x00000008080a7225 */ /* 0x000fc800078e0008 */
[C---:B------:R-:W-:Y:S02]  /*0470*/  IMAD R3, R8.reuse, R9, R3 ;  /* 0x0000000908037224 */ /* 0x040fe400078e0203 */
[----:B------:R-:W-:Y:S02]  /*0480*/  IMAD R17, R5, R8, R4 ;  /* 0x0000000805117224 */ /* 0x000fe400078e0204 */
[----:B------:R-:W-:Y:S02]  /*0490*/  IMAD.IADD R5, R11, 0x1, R3 ;  /* 0x000000010b057824 */ /* 0x000fe400078e0203 */
[----:B------:R-:W-:-:S03]  /*04a0*/  IMAD.WIDE.U32 R8, R8, R7, R14 ;  /* 0x0000000708087225 */ /* 0x000fc600078e000e */
[--C-:B------:R-:W-:Y:S02]  /*04b0*/  SHF.R.U64 R11, R10, 0x1, R5.reuse ;  /* 0x000000010a0b7819 */ /* 0x100fe40000001205 */
[----:B------:R-:W-:Y:S02]  /*04c0*/  IADD3 R3, PT, PT, R9, R17, RZ ;  /* 0x0000001109037210 */ /* 0x000fe40007ffe0ff */
[----:B------:R-:W-:Y:S02]  /*04d0*/  IADD3 R8, P0, P1, -R11, R8, R2 ;  /* 0x000000080b087210 */ /* 0x000fe4000791e102 */
[----:B------:R-:W-:-:S04]  /*04e0*/  SHF.R.U32.HI R2, RZ, 0x1, R5 ;  /* 0x00000001ff027819 */ /* 0x000fc80000011605 */
[----:B------:R-:W-:Y:S02]  /*04f0*/  IADD3.X R3, PT, PT, ~R2, R3, R0, P0, P1 ;  /* 0x0000000302037210 */ /* 0x000fe400007e2500 */
[----:B------:R-:W-:-:S04]  /*0500*/  LEA R2, P0, R8, UR10, 0x2 ;  /* 0x0000000a08027c11 */ /* 0x000fc8000f8010ff */
[----:B------:R-:W-:-:S05]  /*0510*/  LEA.HI.X R3, R8, UR11, R3, 0x2, P0 ;  /* 0x0000000b08037c11 */ /* 0x000fca00080f1403 */
[----:B--2---:R-:W-:Y:S01]  /*0520*/  STG.E desc[UR4][R2.64], R13 ;  /* 0x0000000d02007986 */ /* 0x004fe2000c101904 */
[----:B------:R-:W-:Y:S05]  /*0530*/  EXIT ;  /* 0x000000000000794d */ /* 0x000fea0003800000 */
        .weak           $__internal_0_$__cuda_sm20_div_s64
        .type           $__internal_0_$__cuda_sm20_div_s64,@function
        .size           $__internal_0_$__cuda_sm20_div_s64,(.L_x_7 - $__internal_0_$__cuda_sm20_div_s64)
$__internal_0_$__cuda_sm20_div_s64:
[----:B------:R-:W0:Y:S01]  /*0540*/  LDC R4, c[0x0][0x394] ;  /* 0x0000e500ff047b82 */ /* 0x000e220000000800 */
[----:B------:R-:W-:Y:S02]  /*0550*/  ISETP.GE.AND P0, PT, R5, RZ, PT ;  /* 0x000000ff0500720c */ /* 0x000fe40003f06270 */
[----:B------:R-:W-:Y:S02]  /*0560*/  ISETP.GE.AND P3, PT, R3, RZ, PT ;  /* 0x000000ff0300720c */ /* 0x000fe40003f66270 */
[----:B0-----:R-:W-:-:S04]  /*0570*/  IADD3 R7, P1, PT, RZ, -R4, RZ ;  /* 0x80000004ff077210 */ /* 0x001fc80007f3e0ff */
[----:B------:R-:W-:Y:S01]  /*0580*/  SEL R6, R7, R4, !P0 ;  /* 0x0000000407067207 */ /* 0x000fe20004000000 */
[----:B------:R-:W-:-:S05]  /*0590*/  IMAD.X R8, RZ, RZ, ~R5, P1 ;  /* 0x000000ffff087224 */ /* 0x000fca00008e0e05 */
[----:B------:R-:W-:-:S04]  /*05a0*/  SEL R7, R8, R5, !P0 ;  /* 0x0000000508077207 */ /* 0x000fc80004000000 */
[----:B------:R-:W0:Y:S08]  /*05b0*/  I2F.U64.RP R12, R6 ;  /* 0x00000006000c7312 */ /* 0x000e300000309000 */
[----:B0-----:R-:W0:Y:S02]  /*05c0*/  MUFU.RCP R12, R12 ;  /* 0x0000000c000c7308 */ /* 0x001e240000001000 */
[----:B0-----:R-:W-:-:S06]  /*05d0*/  VIADD R8, R12, 0x1ffffffe ;  /* 0x1ffffffe0c087836 */ /* 0x001fcc0000000000 */
[----:B------:R-:W0:Y:S02]  /*05e0*/  F2I.U64.TRUNC R8, R8 ;  /* 0x0000000800087311 */ /* 0x000e24000020d800 */
[----:B0-----:R-:W-:-:S04]  /*05f0*/  IMAD.WIDE.U32 R10, R8, R6, RZ ;  /* 0x00000006080a7225 */ /* 0x001fc800078e00ff */
[----:B------:R-:W-:Y:S01]  /*0600*/  IMAD R11, R8, R7, R11 ;  /* 0x00000007080b7224 */ /* 0x000fe200078e020b */
[----:B------:R-:W-:-:S03]  /*0610*/  IADD3 R13, P0, PT, RZ, -R10, RZ ;  /* 0x8000000aff0d7210 */ /* 0x000fc60007f1e0ff */
[----:B------:R-:W-:Y:S02]  /*0620*/  IMAD R11, R9, R6, R11 ;  /* 0x00000006090b7224 */ /* 0x000fe400078e020b */
[----:B------:R-:W-:-:S04]  /*0630*/  IMAD.HI.U32 R10, R8, R13, RZ ;  /* 0x0000000d080a7227 */ /* 0x000fc800078e00ff */
[----:B------:R-:W-:Y:S01]  /*0640*/  IMAD.X R15, RZ, RZ, ~R11, P0 ;  /* 0x000000ffff0f7224 */ /* 0x000fe200000e0e0b */
[----:B------:R-:W-:-:S03]  /*0650*/  MOV R11, R8 ;  /* 0x00000008000b7202 */ /* 0x000fc60000000f00 */
[-C--:B------:R-:W-:Y:S02]  /*0660*/  IMAD R17, R9, R15.reuse, RZ ;  /* 0x0000000f09117224 */ /* 0x080fe400078e02ff */
[----:B------:R-:W-:-:S04]  /*0670*/  IMAD.WIDE.U32 R10, P0, R8, R15, R10 ;  /* 0x0000000f080a7225 */ /* 0x000fc8000780000a */
[----:B------:R-:W-:-:S04]  /*0680*/  IMAD.HI.U32 R15, R9, R15, RZ ;  /* 0x0000000f090f7227 */ /* 0x000fc800078e00ff */
[----:B------:R-:W-:-:S05]  /*0690*/  IMAD.HI.U32 R10, P1, R9, R13, R10 ;  /* 0x0000000d090a7227 */ /* 0x000fca000782000a */
[----:B------:R-:W-:Y:S01]  /*06a0*/  IADD3 R11, P2, PT, R17, R10, RZ ;  /* 0x0000000a110b7210 */ /* 0x000fe20007f5e0ff */
[----:B------:R-:W-:Y:S01]  /*06b0*/  IMAD.X R10, R15, 0x1, R9, P0 ;  /* 0x000000010f0a7824 */ /* 0x000fe200000e0609 */
[----:B------:R-:W-:-:S03]  /*06c0*/  IADD3 R15, P4, PT, RZ, -R2, RZ ;  /* 0x80000002ff0f7210 */ /* 0x000fc60007f9e0ff */
[----:B------:R-:W-:Y:S01]  /*06d0*/  IMAD.WIDE.U32 R8, R11, R6, RZ ;  /* 0x000000060b087225 */ /* 0x000fe200078e00ff */
[----:B------:R-:W-:-:S03]  /*06e0*/  IADD3.X R13, PT, PT, RZ, RZ, R10, P2, P1 ;  /* 0x000000ffff0d7210 */ /* 0x000fc600017e240a */
[----:B------:R-:W-:Y:S01]  /*06f0*/  IMAD R9, R11, R7, R9 ;  /* 0x000000070b097224 */ /* 0x000fe200078e0209 */
[----:B------:R-:W-:Y:S02]  /*0700*/  IADD3 R17, P0, PT, RZ, -R8, RZ ;  /* 0x80000008ff117210 */ /* 0x000fe40007f1e0ff */
[----:B------:R-:W-:Y:S01]  /*0710*/  SEL R8, R15, R2, !P3 ;  /* 0x000000020f087207 */ /* 0x000fe20005800000 */
[----:B------:R-:W-:Y:S02]  /*0720*/  IMAD R9, R13, R6, R9 ;  /* 0x000000060d097224 */ /* 0x000fe400078e0209 */
[----:B------:R-:W-:-:S04]  /*0730*/  IMAD.HI.U32 R10, R11, R17, RZ ;  /* 0x000000110b0a7227 */ /* 0x000fc800078e00ff */
[----:B------:R-:W-:-:S04]  /*0740*/  IMAD.X R12, RZ, RZ, ~R9, P0 ;  /* 0x000000ffff0c7224 */ /* 0x000fc800000e0e09 */
[----:B------:R-:W-:-:S04]  /*0750*/  IMAD.WIDE.U32 R10, P0, R11, R12, R10 ;  /* 0x0000000c0b0a7225 */ /* 0x000fc8000780000a */
[----:B------:R-:W-:-:S04]  /*0760*/  IMAD.HI.U32 R9, P1, R13, R17, R10 ;  /* 0x000000110d097227 */ /* 0x000fc8000782000a */
[CC--:B------:R-:W-:Y:S02]  /*0770*/  IMAD R10, R13.reuse, R12.reuse, RZ ;  /* 0x0000000c0d0a7224 */ /* 0x0c0fe400078e02ff */
[----:B------:R-:W-:-:S03]  /*0780*/  IMAD.HI.U32 R12, R13, R12, RZ ;  /* 0x0000000c0d0c7227 */ /* 0x000fc600078e00ff */
[----:B------:R-:W-:Y:S01]  /*0790*/  IADD3 R9, P2, PT, R10, R9, RZ ;  /* 0x000000090a097210 */ /* 0x000fe20007f5e0ff */
[----:B------:R-:W-:Y:S01]  /*07a0*/  IMAD.X R11, RZ, RZ, ~R3, P4 ;  /* 0x000000ffff0b7224 */ /* 0x000fe200020e0e03 */
[----:B------:R-:W-:-:S03]  /*07b0*/  IADD3.X R13, PT, PT, R12, R13, RZ, P0, !PT ;  /* 0x0000000d0c0d7210 */ /* 0x000fc600007fe4ff */
[----:B------:R-:W-:Y:S01]  /*07c0*/  IMAD.HI.U32 R10, R9, R8, RZ ;  /* 0x00000008090a7227 */ /* 0x000fe200078e00ff */
[----:B------:R-:W-:Y:S02]  /*07d0*/  SEL R12, R11, R3, !P3 ;  /* 0x000000030b0c7207 */ /* 0x000fe40005800000 */
[----:B------:R-:W-:Y:S01]  /*07e0*/  IADD3.X R13, PT, PT, RZ, RZ, R13, P2, P1 ;  /* 0x000000ffff0d7210 */ /* 0x000fe200017e240d */
[----:B------:R-:W-:Y:S02]  /*07f0*/  IMAD.MOV.U32 R11, RZ, RZ, RZ ;  /* 0x000000ffff0b7224 */ /* 0x000fe400078e00ff */
[----:B------:R-:W-:-:S04]  /*0800*/  IMAD.WIDE.U32 R10, R9, R12, R10 ;  /* 0x0000000c090a7225 */ /* 0x000fc800078e000a */
[C---:B------:R-:W-:Y:S02]  /*0810*/  IMAD R15, R13.reuse, R12, RZ ;  /* 0x0000000c0d0f7224 */ /* 0x040fe400078e02ff */
[----:B------:R-:W-:-:S04]  /*0820*/  IMAD.HI.U32 R10, P0, R13, R8, R10 ;  /* 0x000000080d0a7227 */ /* 0x000fc8000780000a */
[----:B------:R-:W-:Y:S01]  /*0830*/  IMAD.HI.U32 R9, R13, R12, RZ ;  /* 0x0000000c0d097227 */ /* 0x000fe200078e00ff */
[----:B------:R-:W-:-:S03]  /*0840*/  IADD3 R13, P1, PT, R15, R10, RZ ;  /* 0x0000000a0f0d7210 */ /* 0x000fc60007f3e0ff */
[----:B------:R-:W-:Y:S02]  /*0850*/  IMAD.X R9, RZ, RZ, R9, P0 ;  /* 0x000000ffff097224 */ /* 0x000fe400000e0609 */
[----:B------:R-:W-:-:S04]  /*0860*/  IMAD.WIDE.U32 R10, R13, R6, RZ ;  /* 0x000000060d0a7225 */ /* 0x000fc800078e00ff */
[----:B------:R-:W-:Y:S01]  /*0870*/  IMAD.X R9, RZ, RZ, R9, P1 ;  /* 0x000000ffff097224 */ /* 0x000fe200008e0609 */
[----:B------:R-:W-:Y:S01]  /*0880*/  IADD3 R17, P1, PT, -R10, R8, RZ ;  /* 0x000000080a117210 */ /* 0x000fe20007f3e1ff */
[C---:B------:R-:W-:Y:S01]  /*0890*/  IMAD R11, R13.reuse, R7, R11 ;  /* 0x000000070d0b7224 */ /* 0x040fe200078e020b */
[----:B------:R-:W-:Y:S02]  /*08a0*/  IADD3 R8, P2, PT, R13, 0x1, RZ ;  /* 0x000000010d087810 */ /* 0x000fe40007f5e0ff */
[-C--:B------:R-:W-:Y:S01]  /*08b0*/  ISETP.GE.U32.AND P0, PT, R17, R6.reuse, PT ;  /* 0x000000061100720c */ /* 0x080fe20003f06070 */
[----:B------:R-:W-:Y:S02]  /*08c0*/  IMAD R11, R9, R6, R11 ;  /* 0x00000006090b7224 */ /* 0x000fe400078e020b */
[----:B------:R-:W-:-:S03]  /*08d0*/  IMAD.X R10, RZ, RZ, R9, P2 ;  /* 0x000000ffff0a7224 */ /* 0x000fc600010e0609 */
[----:B------:R-:W-:Y:S02]  /*08e0*/  IADD3.X R19, PT, PT, ~R11, R12, RZ, P1, !PT ;  /* 0x0000000c0b137210 */ /* 0x000fe40000ffe5ff */
[----:B------:R-:W-:Y:S02]  /*08f0*/  IADD3 R11, P1, PT, R17, -R6, RZ ;  /* 0x80000006110b7210 */ /* 0x000fe40007f3e0ff */
[----:B------:R-:W-:-:S03]  /*0900*/  ISETP.GE.U32.AND.EX P0, PT, R19, R7, PT, P0 ;  /* 0x000000071300720c */ /* 0x000fc60003f06100 */
[----:B------:R-:W-:Y:S01]  /*0910*/  IMAD.X R15, R19, 0x1, ~R7, P1 ;  /* 0x00000001130f7824 */ /* 0x000fe200008e0e07 */
[----:B------:R-:W-:Y:S02]  /*0920*/  SEL R11, R11, R17, P0 ;  /* 0x000000110b0b7207 */ /* 0x000fe40000000000 */
[----:B------:R-:W-:Y:S02]  /*0930*/  SEL R13, R8, R13, P0 ;  /* 0x0000000d080d7207 */ /* 0x000fe40000000000 */
[----:B------:R-:W-:Y:S02]  /*0940*/  SEL R15, R15, R19, P0 ;  /* 0x000000130f0f7207 */ /* 0x000fe40000000000 */
[----:B------:R-:W-:Y:S02]  /*0950*/  ISETP.GE.U32.AND P1, PT, R11, R6, PT ;  /* 0x000000060b00720c */ /* 0x000fe40003f26070 */
[----:B------:R-:W-:Y:S02]  /*0960*/  SEL R6, R10, R9, P0 ;  /* 0x000000090a067207 */ /* 0x000fe40000000000 */
[----:B------:R-:W-:-:S02]  /*0970*/  IADD3 R8, P2, PT, R13, 0x1, RZ ;  /* 0x000000010d087810 */ /* 0x000fc40007f5e0ff */
[----:B------:R-:W-:Y:S02]  /*0980*/  ISETP.GE.U32.AND.EX P0, PT, R15, R7, PT, P1 ;  /* 0x000000070f00720c */ /* 0x000fe40003f06110 */
[----:B------:R-:W-:Y:S01]  /*0990*/  LOP3.LUT R10, R5, R3, RZ, 0x3c, !PT ;  /* 0x00000003050a7212 */ /* 0x000fe200078e3cff */
[----:B------:R-:W-:Y:S01]  /*09a0*/  IMAD.X R9, RZ, RZ, R6, P2 ;  /* 0x000000ffff097224 */ /* 0x000fe200010e0606 */
[----:B------:R-:W-:Y:S02]  /*09b0*/  SEL R8, R8, R13, P0 ;  /* 0x0000000d08087207 */ /* 0x000fe40000000000 */
[----:B------:R-:W-:Y:S02]  /*09c0*/  ISETP.GE.AND P1, PT, R10, RZ, PT ;  /* 0x000000ff0a00720c */ /* 0x000fe40003f26270 */
[----:B------:R-:W-:Y:S01]  /*09d0*/  SEL R9, R9, R6, P0 ;  /* 0x0000000609097207 */ /* 0x000fe20000000000 */
[----:B------:R-:W-:Y:S01]  /*09e0*/  IMAD.MOV.U32 R6, RZ, RZ, R0 ;  /* 0x000000ffff067224 */ /* 0x000fe200078e0000 */
[----:B------:R-:W-:-:S02]  /*09f0*/  IADD3 R7, P2, PT, RZ, -R8, RZ ;  /* 0x80000008ff077210 */ /* 0x000fc40007f5e0ff */
[----:B------:R-:W-:Y:S02]  /*0a00*/  ISETP.NE.U32.AND P0, PT, R4, RZ, PT ;  /* 0x000000ff0400720c */ /* 0x000fe40003f05070 */
[-C--:B------:R-:W-:Y:S02]  /*0a10*/  IADD3.X R4, PT, PT, RZ, ~R9.reuse, RZ, P2, !PT ;  /* 0x80000009ff047210 */ /* 0x080fe400017fe4ff */
[----:B------:R-:W-:Y:S01]  /*0a20*/  SEL R8, R7, R8, !P1 ;  /* 0x0000000807087207 */ /* 0x000fe20004800000 */
[----:B------:R-:W-:Y:S01]  /*0a30*/  IMAD.MOV.U32 R7, RZ, RZ, 0x0 ;  /* 0x00000000ff077424 */ /* 0x000fe200078e00ff */
[----:B------:R-:W-:Y:S02]  /*0a40*/  ISETP.NE.AND.EX P0, PT, R5, RZ, PT, P0 ;  /* 0x000000ff0500720c */ /* 0x000fe40003f05300 */
[----:B------:R-:W-:Y:S02]  /*0a50*/  SEL R9, R4, R9, !P1 ;  /* 0x0000000904097207 */ /* 0x000fe40004800000 */
[----:B------:R-:W-:-:S02]  /*0a60*/  SEL R8, R8, 0xffffffff, P0 ;  /* 0xffffffff08087807 */ /* 0x000fc40000000000 */
[----:B------:R-:W-:Y:S01]  /*0a70*/  SEL R9, R9, 0xffffffff, P0 ;  /* 0xffffffff09097807 */ /* 0x000fe20000000000 */
[----:B------:R-:W-:Y:S06]  /*0a80*/  RET.REL.NODEC R6 `(_Z4ker2PfS_iixiix) ;  /* 0xfffffff4065c7950 */ /* 0x000fec0003c3ffff */
.L_x_3:
[----:B------:R-:W-:-:S00]  /*0a90*/  BRA `(.L_x_3) ;  /* 0xfffffffc00fc7947 */ /* 0x000fc0000383ffff */
[----:B------:R-:W-:-:S00]  /*0aa0*/  NOP ;  /* 0x0000000000007918 */ /* 0x000fc00000000000 */
        /* <DEDUP_REMOVED lines=13> */
.L_x_7:


//--------------------- .text._Z3kerPfS_ii        --------------------------
	.section	.text._Z3kerPfS_ii,"ax",@progbits
	.align	128
        .global         _Z3kerPfS_ii
        .type           _Z3kerPfS_ii,@function
        .size           _Z3kerPfS_ii,(.L_x_8 - _Z3kerPfS_ii)
        .other          _Z3kerPfS_ii,@"STO_CUDA_ENTRY STV_DEFAULT"
_Z3kerPfS_ii:
.text._Z3kerPfS_ii:
[----:B------:R-:W-:Y:S01]  /*0000*/  LDC R1, c[0x0][0x37c] ;  /* 0x0000df00ff017b82 */ /* 0x000fe20000000800 */
[----:B------:R-:W0:Y:S01]  /*0010*/  LDCU UR7, c[0x0][0x390] ;  /* 0x00007200ff0777ac */ /* 0x000e220008000800 */
[----:B------:R-:W1:Y:S01]  /*0020*/  S2R R2, SR_CTAID.X ;  /* 0x0000000000027919 */ /* 0x000e620000002500 */
[----:B------:R-:W1:Y:S01]  /*0030*/  LDCU UR4, c[0x0][0x360] ;  /* 0x00006c00ff0477ac */ /* 0x000e620008000800 */
[----:B------:R-:W1:Y:S01]  /*0040*/  S2R R3, SR_TID.X ;  /* 0x0000000000037919 */ /* 0x000e620000002100 */
[----:B0-----:R-:W-:-:S04]  /*0050*/  USHF.R.S32.HI UR5, URZ, 0x1f, UR7 ;  /* 0x0000001fff057899 */ /* 0x001fc80008011407 */
[----:B------:R-:W-:Y:S01]  /*0060*/  UISETP.NE.U32.AND UP0, UPT, UR5, URZ, UPT ;  /* 0x000000ff0500728c */ /* 0x000fe2000bf05070 */
[----:B-1----:R-:W-:-:S08]  /*0070*/  IMAD R2, R2, UR4, R3 ;  /* 0x0000000402027c24 */ /* 0x002fd0000f8e0203 */
[----:B------:R-:W-:Y:S05]  /*0080*/  BRA.U UP0, `(.L_x_4) ;  /* 0x00000001005c7547 */ /* 0x000fea000b800000 */
[----:B------:R-:W0:Y:S01]  /*0090*/  I2F.U32.RP R0, UR7 ;  /* 0x0000000700007d06 */ /* 0x000e220008209000 */
[----:B------:R-:W-:Y:S01]  /*00a0*/  ISETP.NE.U32.AND P2, PT, RZ, UR7, PT ;  /* 0x00000007ff007c0c */ /* 0x000fe2000bf45070 */
[----:B------:R-:W-:-:S06]  /*00b0*/  IMAD.MOV.U32 R11, RZ, RZ, RZ ;  /* 0x000000ffff0b7224 */ /* 0x000fcc00078e00ff */
[----:B0-----:R-:W0:Y:S02]  /*00c0*/  MUFU.RCP R0, R0 ;  /* 0x0000000000007308 */ /* 0x001e240000001000 */
[----:B0-----:R-:W-:-:S06]  /*00d0*/  VIADD R4, R0, 0xffffffe ;  /* 0x0ffffffe00047836 */ /* 0x001fcc0000000000 */
[----:B------:R0:W1:Y:S02]  /*00e0*/  F2I.FTZ.U32.TRUNC.NTZ R5, R4 ;  /* 0x0000000400057305 */ /* 0x000064000021f000 */
[----:B0-----:R-:W-:Y:S02]  /*00f0*/  IMAD.MOV.U32 R4, RZ, RZ, RZ ;  /* 0x000000ffff047224 */ /* 0x001fe400078e00ff */
[----:B-1----:R-:W-:-:S04]  /*0100*/  IMAD.MOV R3, RZ, RZ, -R5 ;  /* 0x000000ffff037224 */ /* 0x002fc800078e0a05 */
[----:B------:R-:W-:-:S04]  /*0110*/  IMAD R3, R3, UR7, RZ ;  /* 0x0000000703037c24 */ /* 0x000fc8000f8e02ff */
[----:B------:R-:W-:-:S06]  /*0120*/  IMAD.HI.U32 R5, R5, R3, R4 ;  /* 0x0000000305057227 */ /* 0x000fcc00078e0004 */
[----:B------:R-:W-:-:S04]  /*0130*/  IMAD.HI.U32 R4, R5, R2, RZ ;  /* 0x0000000205047227 */ /* 0x000fc800078e00ff */
[----:B------:R-:W-:Y:S01]  /*0140*/  HFMA2 R5, -RZ, RZ, 0, 0 ;  /* 0x00000000ff057431 */ /* 0x000fe200000001ff */
[----:B------:R-:W-:-:S05]  /*0150*/  IADD3 R3, PT, PT, -R4, RZ, RZ ;  /* 0x000000ff04037210 */ /* 0x000fca0007ffe1ff */
[----:B------:R-:W-:-:S05]  /*0160*/  IMAD R3, R3, UR7, R2 ;  /* 0x0000000703037c24 */ /* 0x000fca000f8e0202 */
[----:B------:R-:W-:-:S13]  /*0170*/  ISETP.GE.U32.AND P0, PT, R3, UR7, PT ;  /* 0x0000000703007c0c */ /* 0x000fda000bf06070 */
[----:B------:R-:W-:Y:S02]  /*0180*/  @P0 VIADD R3, R3, -UR7 ;  /* 0x8000000703030c36 */ /* 0x000fe40008000000 */
[----:B------:R-:W-:-:S03]  /*0190*/  @P0 VIADD R4, R4, 0x1 ;  /* 0x0000000104040836 */ /* 0x000fc60000000000 */
[----:B------:R-:W-:-:S13]  /*01a0*/  ISETP.GE.U32.AND P1, PT, R3, UR7, PT ;  /* 0x0000000703007c0c */ /* 0x000fda000bf26070 */
[----:B------:R-:W-:Y:S02]  /*01b0*/  @P1 IADD3 R4, PT, PT, R4, 0x1, RZ ;  /* 0x0000000104041810 */ /* 0x000fe40007ffe0ff */
[----:B------:R-:W-:-:S05]  /*01c0*/  @!P2 LOP3.LUT R4, RZ, UR7, RZ, 0x33, !PT ;  /* 0x00000007ff04ac12 */ /* 0x000fca000f8e33ff */
[----:B------:R-:W-:-:S04]  /*01d0*/  IMAD.MOV R3, RZ, RZ, -R4 ;  /* 0x000000ffff037224 */ /* 0x000fc800078e0a04 */
[----:B------:R-:W-:Y:S01]  /*01e0*/  IMAD R2, R3, UR7, R2 ;  /* 0x0000000703027c24 */ /* 0x000fe2000f8e0202 */
[----:B------:R-:W-:Y:S06]  /*01f0*/  BRA `(.L_x_5) ;  /* 0x0000000000287947 */ /* 0x000fec0003800000 */
.L_x_4:
[----:B------:R-:W-:-:S07]  /*0200*/  MOV R6, 0x220 ;  /* 0x0000022000067802 */ /* 0x000fce0000000f00 */
[----:B------:R-:W-:Y:S05]  /*0210*/  CALL.REL.NOINC `($__internal_1_$__cuda_sm20_div_s64) ;  /* 0x0000000000b47944 */ /* 0x000fea0003c00000 */
[----:B------:R-:W0:Y:S01]  /*0220*/  LDCU UR7, c[0x0][0x390] ;  /* 0x00007200ff0777ac */ /* 0x000e220008000800 */
[----:B------:R-:W-:Y:S01]  /*0230*/  IADD3 R11, P0, PT, RZ, -R4, RZ ;  /* 0x80000004ff0b7210 */ /* 0x000fe20007f1e0ff */
[----:B------:R-:W-:-:S04]  /*0240*/  IMAD.MOV.U32 R3, RZ, RZ, RZ ;  /* 0x000000ffff037224 */ /* 0x000fc800078e00ff */
[----:B------:R-:W-:-:S04]  /*0250*/  IMAD.X R0, RZ, RZ, ~R5, P0 ;  /* 0x000000ffff007224 */ /* 0x000fc800000e0e05 */
[----:B0-----:R-:W-:Y:S02]  /*0260*/  IMAD R0, R0, UR7, RZ ;  /* 0x0000000700007c24 */ /* 0x001fe4000f8e02ff */
[----:B------:R-:W-:-:S04]  /*0270*/  IMAD.WIDE.U32 R2, R11, UR7, R2 ;  /* 0x000000070b027c25 */ /* 0x000fc8000f8e0002 */
[----:B------:R-:W-:-:S05]  /*0280*/  IMAD R11, R11, UR5, R0 ;  /* 0x000000050b0b7c24 */ /* 0x000fca000f8e0200 */
[----:B------:R-:W-:-:S07]  /*0290*/  IADD3 R11, PT, PT, R3, R11, RZ ;  /* 0x0000000b030b7210 */ /* 0x000fce0007ffe0ff */
.L_x_5:
[----:B------:R-:W0:Y:S01]  /*02a0*/  LDCU UR8, c[0x0][0x394] ;  /* 0x00007280ff0877ac */ /* 0x000e220008000800 */
[----:B------:R-:W-:Y:S01]  /*02b0*/  ISETP.GE.U32.AND P1, PT, R2, R4, PT ;  /* 0x000000040200720c */ /* 0x000fe20003f26070 */
[----:B0-----:R-:W-:Y:S02]  /*02c0*/  USHF.R.S32.HI UR6, URZ, 0x1f, UR8 ;  /* 0x0000001fff067899 */ /* 0x001fe40008011408 */
[----:B------:R-:W-:-:S04]  /*02d0*/  ISETP.GE.U32.AND P0, PT, R4, UR8, PT ;  /* 0x0000000804007c0c */ /* 0x000fc8000bf06070 */
[----:B------:R-:W-:-:S04]  /*02e0*/  ISETP.GE.AND.EX P0, PT, R5, UR6, PT, P0 ;  /* 0x0000000605007c0c */ /* 0x000fc8000bf06300 */
[----:B------:R-:W-:-:S04]  /*02f0*/  ISETP.GE.OR.EX P0, PT, R11, R5, P0, P1 ;  /* 0x000000050b00720c */ /* 0x000fc80000706710 */
[----:B------:R-:W-:-:S13]  /*0300*/  ISETP.GT.OR P0, PT, RZ, UR7, P0 ;  /* 0x00000007ff007c0c */ /* 0x000fda0008704670 */
[----:B------:R-:W-:Y:S05]  /*0310*/  @P0 EXIT ;  /* 0x000000000000094d */ /* 0x000fea0003800000 */
[----:B------:R-:W0:Y:S01]  /*0320*/  LDCU.128 UR12, c[0x0][0x380] ;  /* 0x00007000ff0c77ac */ /* 0x000e220008000c00 */
[----:B------:R-:W-:Y:S02]  /*0330*/  IMAD R9, R5, UR8, RZ ;  /* 0x0000000805097c24 */ /* 0x000fe4000f8e02ff */
[----:B------:R-:W-:Y:S01]  /*0340*/  IMAD.MOV.U32 R3, RZ, RZ, R11 ;  /* 0x000000ffff037224 */ /* 0x000fe200078e000b */
[----:B------:R-:W1:Y:S01]  /*0350*/  LDCU.64 UR4, c[0x0][0x358] ;  /* 0x00006b00ff0477ac */ /* 0x000e620008000a00 */
[C---:B------:R-:W-:Y:S02]  /*0360*/  IMAD R9, R4.reuse, UR6, R9 ;  /* 0x0000000604097c24 */ /* 0x040fe4000f8e0209 */
[----:B------:R-:W-:-:S04]  /*0370*/  IMAD.WIDE.U32 R6, R4, UR8, R2 ;  /* 0x0000000804067c25 */ /* 0x000fc8000f8e0002 */
[----:B------:R-:W-:Y:S01]  /*0380*/  IMAD.IADD R7, R7, 0x1, R9 ;  /* 0x0000000107077824 */ /* 0x000fe200078e0209 */
[----:B0-----:R-:W-:-:S04]  /*0390*/  LEA R8, P0, R6, UR12, 0x2 ;  /* 0x0000000c06087c11 */ /* 0x001fc8000f8010ff */
[----:B------:R-:W-:-:S06]  /*03a0*/  LEA.HI.X R9, R6, UR13, R7, 0x2, P0 ;  /* 0x0000000d06097c11 */ /* 0x000fcc00080f1407 */
[----:B-1----:R-:W2:Y:S01]  /*03b0*/  LDG.E R9, desc[UR4][R8.64] ;  /* 0x0000000408097981 */ /* 0x002ea2000c1e1900 */
[-C--:B------:R-:W-:Y:S02]  /*03c0*/  IMAD R0, R11, R2.reuse, RZ ;  /* 0x000000020b007224 */ /* 0x080fe400078e02ff */
[----:B------:R-:W-:-:S04]  /*03d0*/  IMAD.WIDE.U32 R6, R2, R2, R2 ;  /* 0x0000000202067225 */ /* 0x000fc800078e0002 */
[C---:B------:R-:W-:Y:S02]  /*03e0*/  IMAD R13, R2.reuse, R11, R0 ;  /* 0x0000000b020d7224 */ /* 0x040fe400078e0200 */
[----:B------:R-:W-:-:S03]  /*03f0*/  IMAD.WIDE.U32 R4, R2, UR8, R4 ;  /* 0x0000000802047c25 */ /* 0x000fc6000f8e0004 */
[----:B------:R-:W-:Y:S01]  /*0400*/  IADD3 R7, PT, PT, R7, R13, RZ ;  /* 0x0000000d07077210 */ /* 0x000fe20007ffe0ff */
[----:B------:R-:W-:-:S03]  /*0410*/  IMAD R13, R11, UR8, RZ ;  /* 0x000000080b0d7c24 */ /* 0x000fc6000f8e02ff */
[----:B------:R-:W-:Y:S01]  /*0420*/  SHF.R.U64 R3, R6, 0x1, R7 ;  /* 0x0000000106037819 */ /* 0x000fe20000001207 */
[C---:B------:R-:W-:Y:S01]  /*0430*/  IMAD R13, R2.reuse, UR6, R13 ;  /* 0x00000006020d7c24 */ /* 0x040fe2000f8e020d */
[----:B------:R-:W-:Y:S02]  /*0440*/  SHF.R.U32.HI R7, RZ, 0x1, R7 ;  /* 0x00000001ff077819 */ /* 0x000fe40000011607 */
[----:B------:R-:W-:-:S04]  /*0450*/  IADD3 R3, P0, PT, R2, R3, RZ ;  /* 0x0000000302037210 */ /* 0x000fc80007f1e0ff */
[----:B------:R-:W-:Y:S01]  /*0460*/  LOP3.LUT R3, RZ, R3, RZ, 0x33, !PT ;  /* 0x00000003ff037212 */ /* 0x000fe200078e33ff */
[----:B------:R-:W-:-:S03]  /*0470*/  IMAD.X R7, R11, 0x1, R7, P0 ;  /* 0x000000010b077824 */ /* 0x000fc600000e0607 */
[----:B------:R-:W-:Y:S02]  /*0480*/  IADD3 R0, P0, PT, R3, R4, RZ ;  /* 0x0000000403007210 */ /* 0x000fe40007f1e0ff */
[----:B------:R-:W-:-:S04]  /*0490*/  LOP3.LUT R7, RZ, R7, RZ, 0x33, !PT ;  /* 0x00000007ff077212 */ /* 0x000fc800078e33ff */
[----:B------:R-:W-:Y:S02]  /*04a0*/  IADD3.X R5, PT, PT, R7, R5, R13, P0, !PT ;  /* 0x0000000507057210 */ /* 0x000fe400007fe40d */
[----:B------:R-:W-:-:S04]  /*04b0*/  LEA R2, P0, R0, UR14, 0x2 ;  /* 0x0000000e00027c11 */ /* 0x000fc8000f8010ff */
[----:B------:R-:W-:-:S05]  /*04c0*/  LEA.HI.X R3, R0, UR15, R5, 0x2, P0 ;  /* 0x0000000f00037c11 */ /* 0x000fca00080f1405 */
[----:B--2---:R-:W-:Y:S01]  /*04d0*/  STG.E desc[UR4][R2.64], R9 ;  /* 0x0000000902007986 */ /* 0x004fe2000c101904 */
[----:B------:R-:W-:Y:S05]  /*04e0*/  EXIT ;  /* 0x000000000000794d */ /* 0x000fea0003800000 */
        .weak           $__internal_1_$__cuda_sm20_div_s64
        .type           $__internal_1_$__cuda_sm20_div_s64,@function
        .size           $__internal_1_$__cuda_sm20_div_s64,(.L_x_8 - $__internal_1_$__cuda_sm20_div_s64)
$__internal_1_$__cuda_sm20_div_s64:
[----:B------:R-:W0:Y:S01]  /*04f0*/  LDC R0, c[0x0][0x390] ;  /* 0x0000e400ff007b82 */ /* 0x000e220000000800 */
[----:B------:R-:W-:Y:S02]  /*0500*/  ISETP.LE.AND P1, PT, RZ, UR5, PT ;  /* 0x00000005ff007c0c */ /* 0x000fe4000bf23270 */
[----:B0-----:R-:W-:-:S04]  /*0510*/  IADD3 R5, P0, PT, RZ, -R0, RZ ;  /* 0x80000000ff057210 */ /* 0x001fc80007f1e0ff */
[----:B------:R-:W-:Y:S01]  /*0520*/  SEL R4, R5, R0, !P1 ;  /* 0x0000000005047207 */ /* 0x000fe20004800000 */
[----:B------:R-:W-:-:S05]  /*0530*/  IMAD.X R7, RZ, RZ, ~UR5, P0 ;  /* 0x80000005ff077e24 */ /* 0x000fca00080e06ff */
[----:B------:R-:W-:-:S04]  /*0540*/  SEL R5, R7, UR5, !P1 ;  /* 0x0000000507057c07 */ /* 0x000fc8000c800000 */
[----:B------:R-:W0:Y:S08]  /*0550*/  I2F.U64.RP R7, R4 ;  /* 0x0000000400077312 */ /* 0x000e300000309000 */
[----:B0-----:R-:W0:Y:S02]  /*0560*/  MUFU.RCP R7, R7 ;  /* 0x0000000700077308 */ /* 0x001e240000001000 */
[----:B0-----:R-:W-:-:S06]  /*0570*/  IADD3 R8, PT, PT, R7, 0x1ffffffe, RZ ;  /* 0x1ffffffe07087810 */ /* 0x001fcc0007ffe0ff */
[----:B------:R-:W0:Y:S02]  /*0580*/  F2I.U64.TRUNC R8, R8 ;  /* 0x0000000800087311 */ /* 0x000e24000020d800 */
[----:B0-----:R-:W-:-:S04]  /*0590*/  IMAD.WIDE.U32 R10, R8, R4, RZ ;  /* 0x00000004080a7225 */ /* 0x001fc800078e00ff */
[----:B------:R-:W-:Y:S01]  /*05a0*/  IMAD R11, R8, R5, R11 ;  /* 0x00000005080b7224 */ /* 0x000fe200078e020b */
[----:B------:R-:W-:-:S03]  /*05b0*/  IADD3 R13, P0, PT, RZ, -R10, RZ ;  /* 0x8000000aff0d7210 */ /* 0x000fc60007f1e0ff */
[----:B------:R-:W-:Y:S02]  /*05c0*/  IMAD R11, R9, R4, R11 ;  /* 0x00000004090b7224 */ /* 0x000fe400078e020b */
[----:B------:R-:W-:-:S04]  /*05d0*/  IMAD.HI.U32 R10, R8, R13, RZ ;  /* 0x0000000d080a7227 */ /* 0x000fc800078e00ff */
[----:B------:R-:W-:Y:S02]  /*05e0*/  IMAD.X R15, RZ, RZ, ~R11, P0 ;  /* 0x000000ffff0f7224 */ /* 0x000fe400000e0e0b */
[----:B------:R-:W-:Y:S02]  /*05f0*/  IMAD.MOV.U32 R11, RZ, RZ, R8 ;  /* 0x000000ffff0b7224 */ /* 0x000fe400078e0008 */
[-C--:B------:R-:W-:Y:S02]  /*0600*/  IMAD R17, R9, R15.reuse, RZ ;  /* 0x0000000f09117224 */ /* 0x080fe400078e02ff */
[----:B------:R-:W-:-:S04]  /*0610*/  IMAD.WIDE.U32 R10, P0, R8, R15, R10 ;  /* 0x0000000f080a7225 */ /* 0x000fc8000780000a */
[----:B------:R-:W-:-:S04]  /*0620*/  IMAD.HI.U32 R7, R9, R15, RZ ;  /* 0x0000000f09077227 */ /* 0x000fc800078e00ff */
[----:B------:R-:W-:Y:S01]  /*0630*/  IMAD.HI.U32 R10, P2, R9, R13, R10 ;  /* 0x0000000d090a7227 */ /* 0x000fe2000784000a */
[----:B------:R-:W-:-:S04]  /*0640*/  IADD3.X R7, PT, PT, R7, R9, RZ, P0, !PT ;  /* 0x0000000907077210 */ /* 0x000fc800007fe4ff */
[----:B------:R-:W-:-:S04]  /*0650*/  IADD3 R11, P3, PT, R17, R10, RZ ;  /* 0x0000000a110b7210 */ /* 0x000fc80007f7e0ff */
[----:B------:R-:W-:Y:S01]  /*0660*/  IADD3.X R7, PT, PT, RZ, RZ, R7, P3, P2 ;  /* 0x000000ffff077210 */ /* 0x000fe20001fe4407 */
[----:B------:R-:W-:-:S04]  /*0670*/  IMAD.WIDE.U32 R8, R11, R4, RZ ;  /* 0x000000040b087225 */ /* 0x000fc800078e00ff */
[----:B------:R-:W-:Y:S01]  /*0680*/  IMAD R9, R11, R5, R9 ;  /* 0x000000050b097224 */ /* 0x000fe200078e0209 */
[----:B------:R-:W-:-:S03]  /*0690*/  IADD3 R13, P0, PT, RZ, -R8, RZ ;  /* 0x80000008ff0d7210 */ /* 0x000fc60007f1e0ff */
[----:B------:R-:W-:Y:S02]  /*06a0*/  IMAD R9, R7, R4, R9 ;  /* 0x0000000407097224 */ /* 0x000fe400078e0209 */
[----:B------:R-:W-:-:S04]  /*06b0*/  IMAD.HI.U32 R10, R11, R13, RZ ;  /* 0x0000000d0b0a7227 */ /* 0x000fc800078e00ff */
[----:B------:R-:W-:Y:S01]  /*06c0*/  IMAD.X R8, RZ, RZ, ~R9, P0 ;  /* 0x000000ffff087224 */ /* 0x000fe200000e0e09 */
[----:B------:R-:W-:-:S03]  /*06d0*/  MOV R9, RZ ;  /* 0x000000ff00097202 */ /* 0x000fc60000000f00 */
[----:B------:R-:W-:-:S04]  /*06e0*/  IMAD.WIDE.U32 R10, P0, R11, R8, R10 ;  /* 0x000000080b0a7225 */ /* 0x000fc8000780000a */
[C---:B------:R-:W-:Y:S02]  /*06f0*/  IMAD R12, R7.reuse, R8, RZ ;  /* 0x00000008070c7224 */ /* 0x040fe400078e02ff */
[----:B------:R-:W-:-:S04]  /*0700*/  IMAD.HI.U32 R11, P2, R7, R13, R10 ;  /* 0x0000000d070b7227 */ /* 0x000fc8000784000a */
[----:B------:R-:W-:Y:S01]  /*0710*/  IMAD.HI.U32 R10, R7, R8, RZ ;  /* 0x00000008070a7227 */ /* 0x000fe200078e00ff */
[----:B------:R-:W-:-:S03]  /*0720*/  IADD3 R11, P3, PT, R12, R11, RZ ;  /* 0x0000000b0c0b7210 */ /* 0x000fc60007f7e0ff */
[----:B------:R-:W-:Y:S02]  /*0730*/  IMAD.X R7, R10, 0x1, R7, P0 ;  /* 0x000000010a077824 */ /* 0x000fe400000e0607 */
[----:B------:R-:W-:-:S03]  /*0740*/  IMAD.HI.U32 R8, R11, R2, RZ ;  /* 0x000000020b087227 */ /* 0x000fc600078e00ff */
[----:B------:R-:W-:Y:S01]  /*0750*/  IADD3.X R7, PT, PT, RZ, RZ, R7, P3, P2 ;  /* 0x000000ffff077210 */ /* 0x000fe20001fe4407 */
[----:B------:R-:W-:-:S04]  /*0760*/  IMAD.WIDE.U32 R8, RZ, R11, R8 ;  /* 0x0000000bff087225 */ /* 0x000fc800078e0008 */
[----:B------:R-:W-:-:S05]  /*0770*/  IMAD.HI.U32 R7, P0, R7, R2, R8 ;  /* 0x0000000207077227 */ /* 0x000fca0007800008 */
[----:B------:R-:W-:Y:S01]  /*0780*/  IADD3 R11, P2, PT, RZ, R7, RZ ;  /* 0x00000007ff0b7210 */ /* 0x000fe20007f5e0ff */
[----:B------:R-:W-:-:S04]  /*0790*/  IMAD.X R7, RZ, RZ, RZ, P0 ;  /* 0x000000ffff077224 */ /* 0x000fc800000e06ff */
        /* <DEDUP_REMOVED lines=8> */
[----:B------:R-:W-:Y:S02]  /*0820*/  IADD3.X R17, PT, PT, RZ, ~R9, RZ, P2, !PT ;  /* 0x80000009ff117210 */ /* 0x000fe400017fe4ff */
        /* <DEDUP_REMOVED lines=10> */
[-C--:B------:R-:W-:Y:S02]  /*08d0*/  IADD3.X R5, PT, PT, RZ, R8.reuse, RZ, P3, !PT ;  /* 0x00000008ff057210 */ /* 0x080fe40001ffe4ff */
[----:B------:R-:W-:Y:S02]  /*08e0*/  SEL R4, R4, R11, P0 ;  /* 0x0000000b04047207 */ /* 0x000fe40000000000 */
[----:B------:R-:W-:Y:S02]  /*08f0*/  SEL R5, R5, R8, P0 ;  /* 0x0000000805057207 */ /* 0x000fe40000000000 */
[----:B------:R-:W-:Y:S02]  /*0900*/  IADD3 R7, P2, PT, RZ, -R4, RZ ;  /* 0x80000004ff077210 */ /* 0x000fe40007f5e0ff */
[----:B------:R-:W-:-:S02]  /*0910*/  ISETP.NE.U32.AND P0, PT, R0, RZ, PT ;  /* 0x000000ff0000720c */ /* 0x000fc40003f05070 */
[----:B------:R-:W-:Y:S01]  /*0920*/  SEL R4, R7, R4, !P1 ;  /* 0x0000000407047207 */ /* 0x000fe20004800000 */
[----:B------:R-:W-:Y:S02]  /*0930*/  IMAD.X R0, RZ, RZ, ~R5, P2 ;  /* 0x000000ffff007224 */ /* 0x000fe400010e0e05 */
[----:B------:R-:W-:Y:S01]  /*0940*/  HFMA2 R7, -RZ, RZ, 0, 0 ;  /* 0x00000000ff077431 */ /* 0x000fe200000001ff */
[----:B------:R-:W-:Y:S02]  /*0950*/  ISETP.NE.AND.EX P0, PT, RZ, UR5, PT, P0 ;  /* 0x00000005ff007c0c */ /* 0x000fe4000bf05300 */
[----:B------:R-:W-:Y:S02]  /*0960*/  SEL R5, R0, R5, !P1 ;  /* 0x0000000500057207 */ /* 0x000fe40004800000 */
[----:B------:R-:W-:Y:S02]  /*0970*/  SEL R4, R4, 0xffffffff, P0 ;  /* 0xffffffff04047807 */ /* 0x000fe40000000000 */
[----:B------:R-:W-:Y:S01]  /*0980*/  SEL R5, R5, 0xffffffff, P0 ;  /* 0xffffffff05057807 */ /* 0x000fe20000000000 */
[----:B------:R-:W-:Y:S06]  /*0990*/  RET.REL.NODEC R6 `(_Z3kerPfS_ii) ;  /* 0xfffffff406987950 */ /* 0x000fec0003c3ffff */
.L_x_6:
        /* <DEDUP_REMOVED lines=14> */
.L_x_8:


//--------------------- .nv.shared.reserved.0     --------------------------
	.section	.nv.shared.reserved.0,"aw",@nobits
	.weak		__nv_reservedSMEM_offset_0_alias
	.size		__nv_reservedSMEM_offset_0_alias, 0, 64
	.other		__nv_reservedSMEM_offset_0_alias,@"STO_CUDA_RESERVED_SHARED STV_DEFAULT"
__nv_reservedSMEM_offset_0_alias:
	.zero		0
	.zero		64


//--------------------- .nv.constant0._Z4ker2PfS_iixiix --------------------------
	.section	.nv.constant0._Z4ker2PfS_iixiix,"a",@progbits
	.sectionflags	@""
	.align	4
.nv.constant0._Z4ker2PfS_iixiix:
	.zero		944


//--------------------- .nv.constant0._Z3kerPfS_ii --------------------------
	.section	.nv.constant0._Z3kerPfS_ii,"a",@progbits
	.sectionflags	@""
	.align	4
.nv.constant0._Z3kerPfS_ii:
	.zero		920


//--------------------- SYMBOLS --------------------------

	.type		.nv.reservedSmem.offset0,@object
	.size		.nv.reservedSmem.offset0,0x4
